//
// Generated by NVIDIA NVVM Compiler
//
// Compiler Build ID: CL-36424714
// Cuda compilation tools, release 13.0, V13.0.88
// Based on NVVM 20.0.0
//

.version 9.0
.target sm_100
.address_size 64

	// .globl	_Z45tiled_thread_coarsened_matrix_multiply_kernelPfS_S_iii
// _ZZ45tiled_thread_coarsened_matrix_multiply_kernelPfS_S_iiiE3Mds has been demoted
// _ZZ45tiled_thread_coarsened_matrix_multiply_kernelPfS_S_iiiE3Nds has been demoted

.visible .entry _Z45tiled_thread_coarsened_matrix_multiply_kernelPfS_S_iii(
	.param .u64 .ptr .align 1 _Z45tiled_thread_coarsened_matrix_multiply_kernelPfS_S_iii_param_0,
	.param .u64 .ptr .align 1 _Z45tiled_thread_coarsened_matrix_multiply_kernelPfS_S_iii_param_1,
	.param .u64 .ptr .align 1 _Z45tiled_thread_coarsened_matrix_multiply_kernelPfS_S_iii_param_2,
	.param .u32 _Z45tiled_thread_coarsened_matrix_multiply_kernelPfS_S_iii_param_3,
	.param .u32 _Z45tiled_thread_coarsened_matrix_multiply_kernelPfS_S_iii_param_4,
	.param .u32 _Z45tiled_thread_coarsened_matrix_multiply_kernelPfS_S_iii_param_5
)
{
	.reg .pred 	%p<18>;
	.reg .b32 	%r<50>;
	.reg .b32 	%f<215>;
	.reg .b64 	%rd<18>;
	// demoted variable
	.shared .align 4 .b8 _ZZ45tiled_thread_coarsened_matrix_multiply_kernelPfS_S_iiiE3Mds[4096];
	// demoted variable
	.shared .align 4 .b8 _ZZ45tiled_thread_coarsened_matrix_multiply_kernelPfS_S_iiiE3Nds[4096];
	ld.param.u64 	%rd5, [_Z45tiled_thread_coarsened_matrix_multiply_kernelPfS_S_iii_param_0];
	ld.param.u64 	%rd7, [_Z45tiled_thread_coarsened_matrix_multiply_kernelPfS_S_iii_param_1];
	ld.param.u64 	%rd6, [_Z45tiled_thread_coarsened_matrix_multiply_kernelPfS_S_iii_param_2];
	ld.param.u32 	%r27, [_Z45tiled_thread_coarsened_matrix_multiply_kernelPfS_S_iii_param_3];
	ld.param.u32 	%r28, [_Z45tiled_thread_coarsened_matrix_multiply_kernelPfS_S_iii_param_4];
	ld.param.u32 	%r29, [_Z45tiled_thread_coarsened_matrix_multiply_kernelPfS_S_iii_param_5];
	cvta.to.global.u64 	%rd1, %rd7;
	mov.u32 	%r44, %tid.x;
	mov.u32 	%r46, %tid.y;
	mov.u32 	%r30, %ctaid.y;
	mov.u32 	%r31, %ntid.y;
	mad.lo.s32 	%r3, %r30, %r31, %r46;
	mov.u32 	%r32, %ctaid.x;
	mov.u32 	%r33, %ntid.x;
	mul.lo.s32 	%r34, %r33, %r32;
	shl.b32 	%r35, %r34, 1;
	add.s32 	%r4, %r35, %r44;
	setp.lt.s32 	%p1, %r28, 1;
	mov.f32 	%f210, 0f00000000;
	mov.f32 	%f211, %f210;
	@%p1 bra 	$L__BB0_9;
	add.s32 	%r36, %r28, 31;
	shr.u32 	%r37, %r36, 5;
	shl.b32 	%r38, %r46, 7;
	mov.u32 	%r39, _ZZ45tiled_thread_coarsened_matrix_multiply_kernelPfS_S_iiiE3Mds;
	add.s32 	%r5, %r39, %r38;
	shl.b32 	%r40, %r44, 2;
	add.s32 	%r6, %r5, %r40;
	mov.u32 	%r41, _ZZ45tiled_thread_coarsened_matrix_multiply_kernelPfS_S_iiiE3Nds;
	add.s32 	%r8, %r41, %r40;
	add.s32 	%r7, %r8, %r38;
	add.s32 	%r9, %r4, 32;
	neg.s32 	%r49, %r37;
	mul.lo.s32 	%r48, %r46, %r29;
	shl.b32 	%r12, %r29, 5;
	add.s32 	%r47, %r4, %r48;
	mad.lo.s32 	%r45, %r28, %r3, %r44;
	cvta.to.global.u64 	%rd2, %rd5;
	mov.f32 	%f210, 0f00000000;
	cvt.s64.s32 	%rd12, %r4;
$L__BB0_2:
	setp.ge.s32 	%p2, %r3, %r27;
	mul.wide.s32 	%rd8, %r45, 4;
	add.s64 	%rd4, %rd2, %rd8;
	setp.ge.s32 	%p3, %r44, %r28;
	mov.f32 	%f212, 0f00000000;
	or.pred  	%p4, %p2, %p3;
	@%p4 bra 	$L__BB0_4;
	ld.global.f32 	%f212, [%rd4];
$L__BB0_4:
	setp.ge.s32 	%p5, %r4, %r29;
	st.shared.f32 	[%r6], %f212;
	setp.ge.s32 	%p6, %r46, %r28;
	mov.f32 	%f213, 0f00000000;
	or.pred  	%p7, %p5, %p6;
	@%p7 bra 	$L__BB0_6;
	mul.wide.s32 	%rd9, %r47, 4;
	add.s64 	%rd10, %rd1, %rd9;
	ld.global.f32 	%f213, [%rd10];
$L__BB0_6:
	setp.ge.s32 	%p9, %r9, %r29;
	st.shared.f32 	[%r7], %f213;
	bar.sync 	0;
	ld.shared.f32 	%f18, [%r5];
	ld.shared.f32 	%f19, [%r8];
	fma.rn.f32 	%f20, %f18, %f19, %f211;
	ld.shared.f32 	%f21, [%r5+4];
	ld.shared.f32 	%f22, [%r8+128];
	fma.rn.f32 	%f23, %f21, %f22, %f20;
	ld.shared.f32 	%f24, [%r5+8];
	ld.shared.f32 	%f25, [%r8+256];
	fma.rn.f32 	%f26, %f24, %f25, %f23;
	ld.shared.f32 	%f27, [%r5+12];
	ld.shared.f32 	%f28, [%r8+384];
	fma.rn.f32 	%f29, %f27, %f28, %f26;
	ld.shared.f32 	%f30, [%r5+16];
	ld.shared.f32 	%f31, [%r8+512];
	fma.rn.f32 	%f32, %f30, %f31, %f29;
	ld.shared.f32 	%f33, [%r5+20];
	ld.shared.f32 	%f34, [%r8+640];
	fma.rn.f32 	%f35, %f33, %f34, %f32;
	ld.shared.f32 	%f36, [%r5+24];
	ld.shared.f32 	%f37, [%r8+768];
	fma.rn.f32 	%f38, %f36, %f37, %f35;
	ld.shared.f32 	%f39, [%r5+28];
	ld.shared.f32 	%f40, [%r8+896];
	fma.rn.f32 	%f41, %f39, %f40, %f38;
	ld.shared.f32 	%f42, [%r5+32];
	ld.shared.f32 	%f43, [%r8+1024];
	fma.rn.f32 	%f44, %f42, %f43, %f41;
	ld.shared.f32 	%f45, [%r5+36];
	ld.shared.f32 	%f46, [%r8+1152];
	fma.rn.f32 	%f47, %f45, %f46, %f44;
	ld.shared.f32 	%f48, [%r5+40];
	ld.shared.f32 	%f49, [%r8+1280];
	fma.rn.f32 	%f50, %f48, %f49, %f47;
	ld.shared.f32 	%f51, [%r5+44];
	ld.shared.f32 	%f52, [%r8+1408];
	fma.rn.f32 	%f53, %f51, %f52, %f50;
	ld.shared.f32 	%f54, [%r5+48];
	ld.shared.f32 	%f55, [%r8+1536];
	fma.rn.f32 	%f56, %f54, %f55, %f53;
	ld.shared.f32 	%f57, [%r5+52];
	ld.shared.f32 	%f58, [%r8+1664];
	fma.rn.f32 	%f59, %f57, %f58, %f56;
	ld.shared.f32 	%f60, [%r5+56];
	ld.shared.f32 	%f61, [%r8+1792];
	fma.rn.f32 	%f62, %f60, %f61, %f59;
	ld.shared.f32 	%f63, [%r5+60];
	ld.shared.f32 	%f64, [%r8+1920];
	fma.rn.f32 	%f65, %f63, %f64, %f62;
	ld.shared.f32 	%f66, [%r5+64];
	ld.shared.f32 	%f67, [%r8+2048];
	fma.rn.f32 	%f68, %f66, %f67, %f65;
	ld.shared.f32 	%f69, [%r5+68];
	ld.shared.f32 	%f70, [%r8+2176];
	fma.rn.f32 	%f71, %f69, %f70, %f68;
	ld.shared.f32 	%f72, [%r5+72];
	ld.shared.f32 	%f73, [%r8+2304];
	fma.rn.f32 	%f74, %f72, %f73, %f71;
	ld.shared.f32 	%f75, [%r5+76];
	ld.shared.f32 	%f76, [%r8+2432];
	fma.rn.f32 	%f77, %f75, %f76, %f74;
	ld.shared.f32 	%f78, [%r5+80];
	ld.shared.f32 	%f79, [%r8+2560];
	fma.rn.f32 	%f80, %f78, %f79, %f77;
	ld.shared.f32 	%f81, [%r5+84];
	ld.shared.f32 	%f82, [%r8+2688];
	fma.rn.f32 	%f83, %f81, %f82, %f80;
	ld.shared.f32 	%f84, [%r5+88];
	ld.shared.f32 	%f85, [%r8+2816];
	fma.rn.f32 	%f86, %f84, %f85, %f83;
	ld.shared.f32 	%f87, [%r5+92];
	ld.shared.f32 	%f88, [%r8+2944];
	fma.rn.f32 	%f89, %f87, %f88, %f86;
	ld.shared.f32 	%f90, [%r5+96];
	ld.shared.f32 	%f91, [%r8+3072];
	fma.rn.f32 	%f92, %f90, %f91, %f89;
	ld.shared.f32 	%f93, [%r5+100];
	ld.shared.f32 	%f94, [%r8+3200];
	fma.rn.f32 	%f95, %f93, %f94, %f92;
	ld.shared.f32 	%f96, [%r5+104];
	ld.shared.f32 	%f97, [%r8+3328];
	fma.rn.f32 	%f98, %f96, %f97, %f95;
	ld.shared.f32 	%f99, [%r5+108];
	ld.shared.f32 	%f100, [%r8+3456];
	fma.rn.f32 	%f101, %f99, %f100, %f98;
	ld.shared.f32 	%f102, [%r5+112];
	ld.shared.f32 	%f103, [%r8+3584];
	fma.rn.f32 	%f104, %f102, %f103, %f101;
	ld.shared.f32 	%f105, [%r5+116];
	ld.shared.f32 	%f106, [%r8+3712];
	fma.rn.f32 	%f107, %f105, %f106, %f104;
	ld.shared.f32 	%f108, [%r5+120];
	ld.shared.f32 	%f109, [%r8+3840];
	fma.rn.f32 	%f110, %f108, %f109, %f107;
	ld.shared.f32 	%f111, [%r5+124];
	ld.shared.f32 	%f112, [%r8+3968];
	fma.rn.f32 	%f211, %f111, %f112, %f110;
	bar.sync 	0;
	mov.f32 	%f214, 0f00000000;
	or.pred  	%p10, %p9, %p6;
	@%p10 bra 	$L__BB0_8;
	cvt.s64.s32 	%rd11, %r48;
	add.s64 	%rd13, %rd12, %rd11;
	shl.b64 	%rd14, %rd13, 2;
	add.s64 	%rd15, %rd1, %rd14;
	ld.global.f32 	%f214, [%rd15+128];
$L__BB0_8:
	st.shared.f32 	[%r7], %f214;
	bar.sync 	0;
	ld.shared.f32 	%f113, [%r5];
	ld.shared.f32 	%f114, [%r8];
	fma.rn.f32 	%f115, %f113, %f114, %f210;
	ld.shared.f32 	%f116, [%r5+4];
	ld.shared.f32 	%f117, [%r8+128];
	fma.rn.f32 	%f118, %f116, %f117, %f115;
	ld.shared.f32 	%f119, [%r5+8];
	ld.shared.f32 	%f120, [%r8+256];
	fma.rn.f32 	%f121, %f119, %f120, %f118;
	ld.shared.f32 	%f122, [%r5+12];
	ld.shared.f32 	%f123, [%r8+384];
	fma.rn.f32 	%f124, %f122, %f123, %f121;
	ld.shared.f32 	%f125, [%r5+16];
	ld.shared.f32 	%f126, [%r8+512];
	fma.rn.f32 	%f127, %f125, %f126, %f124;
	ld.shared.f32 	%f128, [%r5+20];
	ld.shared.f32 	%f129, [%r8+640];
	fma.rn.f32 	%f130, %f128, %f129, %f127;
	ld.shared.f32 	%f131, [%r5+24];
	ld.shared.f32 	%f132, [%r8+768];
	fma.rn.f32 	%f133, %f131, %f132, %f130;
	ld.shared.f32 	%f134, [%r5+28];
	ld.shared.f32 	%f135, [%r8+896];
	fma.rn.f32 	%f136, %f134, %f135, %f133;
	ld.shared.f32 	%f137, [%r5+32];
	ld.shared.f32 	%f138, [%r8+1024];
	fma.rn.f32 	%f139, %f137, %f138, %f136;
	ld.shared.f32 	%f140, [%r5+36];
	ld.shared.f32 	%f141, [%r8+1152];
	fma.rn.f32 	%f142, %f140, %f141, %f139;
	ld.shared.f32 	%f143, [%r5+40];
	ld.shared.f32 	%f144, [%r8+1280];
	fma.rn.f32 	%f145, %f143, %f144, %f142;
	ld.shared.f32 	%f146, [%r5+44];
	ld.shared.f32 	%f147, [%r8+1408];
	fma.rn.f32 	%f148, %f146, %f147, %f145;
	ld.shared.f32 	%f149, [%r5+48];
	ld.shared.f32 	%f150, [%r8+1536];
	fma.rn.f32 	%f151, %f149, %f150, %f148;
	ld.shared.f32 	%f152, [%r5+52];
	ld.shared.f32 	%f153, [%r8+1664];
	fma.rn.f32 	%f154, %f152, %f153, %f151;
	ld.shared.f32 	%f155, [%r5+56];
	ld.shared.f32 	%f156, [%r8+1792];
	fma.rn.f32 	%f157, %f155, %f156, %f154;
	ld.shared.f32 	%f158, [%r5+60];
	ld.shared.f32 	%f159, [%r8+1920];
	fma.rn.f32 	%f160, %f158, %f159, %f157;
	ld.shared.f32 	%f161, [%r5+64];
	ld.shared.f32 	%f162, [%r8+2048];
	fma.rn.f32 	%f163, %f161, %f162, %f160;
	ld.shared.f32 	%f164, [%r5+68];
	ld.shared.f32 	%f165, [%r8+2176];
	fma.rn.f32 	%f166, %f164, %f165, %f163;
	ld.shared.f32 	%f167, [%r5+72];
	ld.shared.f32 	%f168, [%r8+2304];
	fma.rn.f32 	%f169, %f167, %f168, %f166;
	ld.shared.f32 	%f170, [%r5+76];
	ld.shared.f32 	%f171, [%r8+2432];
	fma.rn.f32 	%f172, %f170, %f171, %f169;
	ld.shared.f32 	%f173, [%r5+80];
	ld.shared.f32 	%f174, [%r8+2560];
	fma.rn.f32 	%f175, %f173, %f174, %f172;
	ld.shared.f32 	%f176, [%r5+84];
	ld.shared.f32 	%f177, [%r8+2688];
	fma.rn.f32 	%f178, %f176, %f177, %f175;
	ld.shared.f32 	%f179, [%r5+88];
	ld.shared.f32 	%f180, [%r8+2816];
	fma.rn.f32 	%f181, %f179, %f180, %f178;
	ld.shared.f32 	%f182, [%r5+92];
	ld.shared.f32 	%f183, [%r8+2944];
	fma.rn.f32 	%f184, %f182, %f183, %f181;
	ld.shared.f32 	%f185, [%r5+96];
	ld.shared.f32 	%f186, [%r8+3072];
	fma.rn.f32 	%f187, %f185, %f186, %f184;
	ld.shared.f32 	%f188, [%r5+100];
	ld.shared.f32 	%f189, [%r8+3200];
	fma.rn.f32 	%f190, %f188, %f189, %f187;
	ld.shared.f32 	%f191, [%r5+104];
	ld.shared.f32 	%f192, [%r8+3328];
	fma.rn.f32 	%f193, %f191, %f192, %f190;
	ld.shared.f32 	%f194, [%r5+108];
	ld.shared.f32 	%f195, [%r8+3456];
	fma.rn.f32 	%f196, %f194, %f195, %f193;
	ld.shared.f32 	%f197, [%r5+112];
	ld.shared.f32 	%f198, [%r8+3584];
	fma.rn.f32 	%f199, %f197, %f198, %f196;
	ld.shared.f32 	%f200, [%r5+116];
	ld.shared.f32 	%f201, [%r8+3712];
	fma.rn.f32 	%f202, %f200, %f201, %f199;
	ld.shared.f32 	%f203, [%r5+120];
	ld.shared.f32 	%f204, [%r8+3840];
	fma.rn.f32 	%f205, %f203, %f204, %f202;
	ld.shared.f32 	%f206, [%r5+124];
	ld.shared.f32 	%f207, [%r8+3968];
	fma.rn.f32 	%f210, %f206, %f207, %f205;
	bar.sync 	0;
	add.s32 	%r49, %r49, 1;
	setp.eq.s32 	%p11, %r49, 0;
	add.s32 	%r48, %r48, %r12;
	add.s32 	%r47, %r47, %r12;
	add.s32 	%r46, %r46, 32;
	add.s32 	%r45, %r45, 32;
	add.s32 	%r44, %r44, 32;
	@%p11 bra 	$L__BB0_9;
	bra.uni 	$L__BB0_2;
$L__BB0_9:
	setp.lt.s32 	%p12, %r3, %r27;
	mad.lo.s32 	%r42, %r29, %r3, %r4;
	setp.lt.s32 	%p13, %r4, %r29;
	and.pred  	%p14, %p12, %p13;
	cvta.to.global.u64 	%rd16, %rd6;
	mul.wide.s32 	%rd17, %r42, 4;
	add.s64 	%rd3, %rd16, %rd17;
	@%p14 bra 	$L__BB0_10;
	bra.uni 	$L__BB0_11;
$L__BB0_10:
	st.global.f32 	[%rd3], %f211;
$L__BB0_11:
	setp.ge.s32 	%p15, %r3, %r27;
	add.s32 	%r43, %r4, 32;
	setp.ge.s32 	%p16, %r43, %r29;
	or.pred  	%p17, %p15, %p16;
	@%p17 bra 	$L__BB0_13;
	st.global.f32 	[%rd3+128], %f210;
$L__BB0_13:
	ret;

}


// ===== COMPILED SASS (sm_100) =====

	.target	sm_100

	.elftype	@"ET_EXEC"


//--------------------- .note.nv.tkinfo           --------------------------
	.section	.note.nv.tkinfo,"",@"SHT_NOTE"
	.sectionflags	@"SHF_NOTE_NV_TKINFO"
	.tkinfo
        /*0018*/ 	.word	0x00000002
        /*0030*/ 	.string	""
        /*0030*/ 	.string	"ptxas"
        /*0030*/ 	.string	"Cuda compilation tools, release 13.0, V13.0.88"
        /*0030*/ 	.string	"Build cuda_13.0.r13.0/compiler.36424714_0"
        /*0030*/ 	.string	"-arch sm_100 -m 64 "



//--------------------- .note.nv.cuinfo           --------------------------
	.section	.note.nv.cuinfo,"",@"SHT_NOTE"
	.sectionflags	@"SHF_NOTE_NV_CUINFO"
        /*0018*/ 	.short	0x0002
        /*001a*/ 	.short	0x0064
        /*001c*/ 	.short	0x0082
	.zero		2


//--------------------- .nv.info                  --------------------------
	.section	.nv.info,"",@"SHT_CUDA_INFO"
	.align	4


	//----- nvinfo : EIATTR_REGCOUNT
	.align		4
        /*0000*/ 	.byte	0x04, 0x2f
        /*0002*/ 	.short	(.L_1 - .L_0)
	.align		4
.L_0:
        /*0004*/ 	.word	index@(_Z45tiled_thread_coarsened_matrix_multiply_kernelPfS_S_iii)
        /*0008*/ 	.word	0x00000020


	//----- nvinfo : EIATTR_FRAME_SIZE
	.align		4
.L_1:
        /*000c*/ 	.byte	0x04, 0x11
        /*000e*/ 	.short	(.L_3 - .L_2)
	.align		4
.L_2:
        /*0010*/ 	.word	index@(_Z45tiled_thread_coarsened_matrix_multiply_kernelPfS_S_iii)
        /*0014*/ 	.word	0x00000000


	//----- nvinfo : EIATTR_MIN_STACK_SIZE
	.align		4
.L_3:
        /*0018*/ 	.byte	0x04, 0x12
        /*001a*/ 	.short	(.L_5 - .L_4)
	.align		4
.L_4:
        /*001c*/ 	.word	index@(_Z45tiled_thread_coarsened_matrix_multiply_kernelPfS_S_iii)
        /*0020*/ 	.word	0x00000000
.L_5:


//--------------------- .nv.compat                --------------------------
	.section	.nv.compat,"",@"SHT_CUDA_COMPAT_INFO"
	.align	4
        /*0000*/ 	.byte	0x02, 0x09, 0x00, 0x00, 0x02, 0x02, 0x01, 0x00, 0x02, 0x05, 0x05, 0x00, 0x03, 0x07, 0x01, 0x01
        /*0010*/ 	.byte	0x02, 0x03, 0x00, 0x00, 0x02, 0x06, 0x01, 0x00, 0x04, 0x0b, 0x08, 0x00, 0x09, 0x00, 0x00, 0x00
        /*0020*/ 	.byte	0x00, 0x00, 0x00, 0x00


//--------------------- .nv.info._Z45tiled_thread_coarsened_matrix_multiply_kernelPfS_S_iii --------------------------
	.section	.nv.info._Z45tiled_thread_coarsened_matrix_multiply_kernelPfS_S_iii,"",@"SHT_CUDA_INFO"
	.sectionflags	@""
	.align	4


	//----- nvinfo : EIATTR_CUDA_API_VERSION
	.align		4
        /*0000*/ 	.byte	0x04, 0x37
        /*0002*/ 	.short	(.L_7 - .L_6)
.L_6:
        /*0004*/ 	.word	0x00000082


	//----- nvinfo : EIATTR_KPARAM_INFO
	.align		4
.L_7:
        /*0008*/ 	.byte	0x04, 0x17
        /*000a*/ 	.short	(.L_9 - .L_8)
.L_8:
        /*000c*/ 	.word	0x00000000
        /*0010*/ 	.short	0x0005
        /*0012*/ 	.short	0x0020
        /*0014*/ 	.byte	0x00, 0xf0, 0x11, 0x00


	//----- nvinfo : EIATTR_KPARAM_INFO
	.align		4
.L_9:
        /*0018*/ 	.byte	0x04, 0x17
        /*001a*/ 	.short	(.L_11 - .L_10)
.L_10:
        /*001c*/ 	.word	0x00000000
        /*0020*/ 	.short	0x0004
        /*0022*/ 	.short	0x001c
        /*0024*/ 	.byte	0x00, 0xf0, 0x11, 0x00


	//----- nvinfo : EIATTR_KPARAM_INFO
	.align		4
.L_11:
        /*0028*/ 	.byte	0x04, 0x17
        /*002a*/ 	.short	(.L_13 - .L_12)
.L_12:
        /*002c*/ 	.word	0x00000000
        /*0030*/ 	.short	0x0003
        /*0032*/ 	.short	0x0018
        /*0034*/ 	.byte	0x00, 0xf0, 0x11, 0x00


	//----- nvinfo : EIATTR_KPARAM_INFO
	.align		4
.L_13:
        /*0038*/ 	.byte	0x04, 0x17
        /*003a*/ 	.short	(.L_15 - .L_14)
.L_14:
        /*003c*/ 	.word	0x00000000
        /*0040*/ 	.short	0x0002
        /*0042*/ 	.short	0x0010
        /*0044*/ 	.byte	0x00, 0xf5, 0x21, 0x00


	//----- nvinfo : EIATTR_KPARAM_INFO
	.align		4
.L_15:
        /*0048*/ 	.byte	0x04, 0x17
        /*004a*/ 	.short	(.L_17 - .L_16)
.L_16:
        /*004c*/ 	.word	0x00000000
        /*0050*/ 	.short	0x0001
        /*0052*/ 	.short	0x0008
        /*0054*/ 	.byte	0x00, 0xf5, 0x21, 0x00


	//----- nvinfo : EIATTR_KPARAM_INFO
	.align		4
.L_17:
        /*0058*/ 	.byte	0x04, 0x17
        /*005a*/ 	.short	(.L_19 - .L_18)
.L_18:
        /*005c*/ 	.word	0x00000000
        /*0060*/ 	.short	0x0000
        /*0062*/ 	.short	0x0000
        /*0064*/ 	.byte	0x00, 0xf5, 0x21, 0x00


	//----- nvinfo : EIATTR_SPARSE_MMA_MASK
	.align		4
.L_19:
        /*0068*/ 	.byte	0x03, 0x50
        /*006a*/ 	.short	0x0000


	//----- nvinfo : EIATTR_MAXREG_COUNT
	.align		4
        /*006c*/ 	.byte	0x03, 0x1b
        /*006e*/ 	.short	0x00ff


	//----- nvinfo : EIATTR_NUM_BARRIERS
	.align		4
        /*0070*/ 	.byte	0x02, 0x4c
        /*0072*/ 	.byte	0x01
	.zero		1


	//----- nvinfo : EIATTR_MERCURY_ISA_VERSION
	.align		4
        /*0074*/ 	.byte	0x03, 0x5f
        /*0076*/ 	.short	0x0101


	//----- nvinfo : EIATTR_VRC_CTA_INIT_COUNT
	.align		4
        /*0078*/ 	.byte	0x02, 0x4a
	.zero		1
	.zero		1


	//----- nvinfo : EIATTR_EXIT_INSTR_OFFSETS
	.align		4
        /*007c*/ 	.byte	0x04, 0x1c
        /*007e*/ 	.short	(.L_21 - .L_20)


	//   ....[0]....
.L_20:
        /*0080*/ 	.word	0x00001960


	//   ....[1]....
        /*0084*/ 	.word	0x00001980


	//----- nvinfo : EIATTR_CBANK_PARAM_SIZE
	.align		4
.L_21:
        /*0088*/ 	.byte	0x03, 0x19
        /*008a*/ 	.short	0x0024


	//----- nvinfo : EIATTR_PARAM_CBANK
	.align		4
        /*008c*/ 	.byte	0x04, 0x0a
        /*008e*/ 	.short	(.L_23 - .L_22)
	.align		4
.L_22:
        /*0090*/ 	.word	index@(.nv.constant0._Z45tiled_thread_coarsened_matrix_multiply_kernelPfS_S_iii)
        /*0094*/ 	.short	0x0380
        /*0096*/ 	.short	0x0024


	//----- nvinfo : EIATTR_SW_WAR
	.align		4
.L_23:
        /*0098*/ 	.byte	0x04, 0x36
        /*009a*/ 	.short	(.L_25 - .L_24)
.L_24:
        /*009c*/ 	.word	0x00000008
.L_25:


//--------------------- .nv.callgraph             --------------------------
	.section	.nv.callgraph,"",@"SHT_CUDA_CALLGRAPH"
	.align	4
	.sectionentsize	8
	.align		4
        /*0000*/ 	.word	0x00000000
	.align		4
        /*0004*/ 	.word	0xffffffff
	.align		4
        /*0008*/ 	.word	0x00000000
	.align		4
        /*000c*/ 	.word	0xfffffffe
	.align		4
        /*0010*/ 	.word	0x00000000
	.align		4
        /*0014*/ 	.word	0xfffffffd
	.align		4
        /*0018*/ 	.word	0x00000000
	.align		4
        /*001c*/ 	.word	0xfffffffc


//--------------------- .text._Z45tiled_thread_coarsened_matrix_multiply_kernelPfS_S_iii --------------------------
	.section	.text._Z45tiled_thread_coarsened_matrix_multiply_kernelPfS_S_iii,"ax",@progbits
	.align	128
        .global         _Z45tiled_thread_coarsened_matrix_multiply_kernelPfS_S_iii
        .type           _Z45tiled_thread_coarsened_matrix_multiply_kernelPfS_S_iii,@function
        .size           _Z45tiled_thread_coarsened_matrix_multiply_kernelPfS_S_iii,(.L_x_3 - _Z45tiled_thread_coarsened_matrix_multiply_kernelPfS_S_iii)
        .other          _Z45tiled_thread_coarsened_matrix_multiply_kernelPfS_S_iii,@"STO_CUDA_ENTRY STV_DEFAULT"
_Z45tiled_thread_coarsened_matrix_multiply_kernelPfS_S_iii:
.text._Z45tiled_thread_coarsened_matrix_multiply_kernelPfS_S_iii:
[----:B------:R-:W-:Y:S01]  /*0000*/  LDC R1, c[0x0][0x37c] ;  /* 0x0000df00ff017b82 */ /* 0x000fe20000000800 */
[----:B------:R-:W0:Y:S07]  /*0010*/  S2R R21, SR_TID.Y ;  /* 0x0000000000157919 */ /* 0x000e2e0000002200 */
[----:B------:R-:W0:Y:S01]  /*0020*/  LDC R14, c[0x0][0x364] ;  /* 0x0000d900ff0e7b82 */ /* 0x000e220000000800 */
[----:B------:R-:W1:Y:S01]  /*0030*/  LDCU UR7, c[0x0][0x39c] ;  /* 0x00007380ff0777ac */ /* 0x000e620008000800 */
[----:B------:R-:W-:Y:S01]  /*0040*/  HFMA2 R25, -RZ, RZ, 0, 0 ;  /* 0x00000000ff197431 */ /* 0x000fe200000001ff */
[----:B------:R-:W2:Y:S01]  /*0050*/  S2R R17, SR_TID.X ;  /* 0x0000000000117919 */ /* 0x000ea20000002100 */
[----:B------:R-:W-:Y:S01]  /*0060*/  MOV R11, RZ ;  /* 0x000000ff000b7202 */ /* 0x000fe20000000f00 */
[----:B------:R-:W3:Y:S03]  /*0070*/  LDCU.64 UR8, c[0x0][0x358] ;  /* 0x00006b00ff0877ac */ /* 0x000ee60008000a00 */
[----:B------:R-:W4:Y:S08]  /*0080*/  S2UR UR5, SR_CTAID.X ;  /* 0x00000000000579c3 */ /* 0x000f300000002500 */
[----:B------:R-:W4:Y:S01]  /*0090*/  LDC R0, c[0x0][0x360] ;  /* 0x0000d800ff007b82 */ /* 0x000f220000000800 */
[----:B-1----:R-:W-:-:S07]  /*00a0*/  UISETP.GE.AND UP0, UPT, UR7, 0x1, UPT ;  /* 0x000000010700788c */ /* 0x002fce000bf06270 */
[----:B------:R-:W0:Y:S01]  /*00b0*/  S2UR UR4, SR_CTAID.Y ;  /* 0x00000000000479c3 */ /* 0x000e220000002600 */
[----:B----4-:R-:W-:-:S05]  /*00c0*/  IMAD R0, R0, UR5, RZ ;  /* 0x0000000500007c24 */ /* 0x010fca000f8e02ff */
[----:B--2---:R-:W-:Y:S01]  /*00d0*/  LEA R13, R0, R17, 0x1 ;  /* 0x00000011000d7211 */ /* 0x004fe200078e08ff */
[----:B0-----:R-:W-:Y:S01]  /*00e0*/  IMAD R14, R14, UR4, R21 ;  /* 0x000000040e0e7c24 */ /* 0x001fe2000f8e0215 */
[----:B---3--:R-:W-:Y:S06]  /*00f0*/  BRA.U !UP0, `(.L_x_0) ;  /* 0x0000001508ec7547 */ /* 0x008fec000b800000 */
[----:B------:R-:W0:Y:S01]  /*0100*/  LDC R18, c[0x0][0x3a0] ;  /* 0x0000e800ff127b82 */ /* 0x000e220000000800 */
[----:B------:R-:W-:Y:S01]  /*0110*/  ISETP.GE.AND P0, PT, R21, UR7, PT ;  /* 0x0000000715007c0c */ /* 0x000fe2000bf06270 */
[----:B------:R-:W1:Y:S01]  /*0120*/  LDCU UR4, c[0x0][0x398] ;  /* 0x00007300ff0477ac */ /* 0x000e620008000800 */
[----:B------:R-:W-:Y:S01]  /*0130*/  ISETP.GE.AND P1, PT, R17, UR7, PT ;  /* 0x0000000711007c0c */ /* 0x000fe2000bf26270 */
[C---:B------:R-:W-:Y:S01]  /*0140*/  IMAD R19, R14.reuse, UR7, R17 ;  /* 0x000000070e137c24 */ /* 0x040fe2000f8e0211 */
[----:B------:R-:W-:Y:S02]  /*0150*/  MOV R22, RZ ;  /* 0x000000ff00167202 */ /* 0x000fe40000000f00 */
[----:B------:R-:W-:Y:S01]  /*0160*/  MOV R25, RZ ;  /* 0x000000ff00197202 */ /* 0x000fe20000000f00 */
[----:B------:R-:W2:Y:S01]  /*0170*/  LDC.64 R4, c[0x0][0x380] ;  /* 0x0000e000ff047b82 */ /* 0x000ea20000000a00 */
[----:B-1----:R-:W-:Y:S02]  /*0180*/  ISETP.GE.OR P1, PT, R14, UR4, P1 ;  /* 0x000000040e007c0c */ /* 0x002fe40008f26670 */
[-C--:B0-----:R-:W-:Y:S01]  /*0190*/  ISETP.GE.OR P2, PT, R13, R18.reuse, P0 ;  /* 0x000000120d00720c */ /* 0x081fe20000746670 */
[----:B------:R-:W-:-:S05]  /*01a0*/  IMAD R20, R21, R18, RZ ;  /* 0x0000001215147224 */ /* 0x000fca00078e02ff */
[----:B------:R-:W-:Y:S01]  /*01b0*/  IADD3 R23, PT, PT, R13, R20, RZ ;  /* 0x000000140d177210 */ /* 0x000fe20007ffe0ff */
[----:B--2---:R-:W-:-:S06]  /*01c0*/  IMAD.WIDE R4, R19, 0x4, R4 ;  /* 0x0000000413047825 */ /* 0x004fcc00078e0204 */
[----:B------:R-:W0:Y:S01]  /*01d0*/  @!P2 LDC.64 R6, c[0x0][0x388] ;  /* 0x0000e200ff06ab82 */ /* 0x000e220000000a00 */
[----:B------:R-:W2:Y:S01]  /*01e0*/  @!P1 LDG.E R22, desc[UR8][R4.64] ;  /* 0x0000000804169981 */ /* 0x000ea2000c1e1900 */
[----:B0-----:R-:W-:-:S05]  /*01f0*/  @!P2 IMAD.WIDE R6, R23, 0x4, R6 ;  /* 0x000000041706a825 */ /* 0x001fca00078e0206 */
[----:B------:R-:W3:Y:S01]  /*0200*/  @!P2 LDG.E R25, desc[UR8][R6.64] ;  /* 0x000000080619a981 */ /* 0x000ee2000c1e1900 */
[----:B------:R-:W0:Y:S01]  /*0210*/  S2UR UR6, SR_CgaCtaId ;  /* 0x00000000000679c3 */ /* 0x000e220000008800 */
[----:B------:R-:W-:Y:S02]  /*0220*/  UMOV UR4, 0x400 ;  /* 0x0000040000047882 */ /* 0x000fe40000000000 */
[----:B------:R-:W-:Y:S02]  /*0230*/  UIADD3 UR5, UPT, UPT, UR4, 0x1000, URZ ;  /* 0x0000100004057890 */ /* 0x000fe4000fffe0ff */
[----:B0-----:R-:W-:Y:S02]  /*0240*/  ULEA UR4, UR6, UR4, 0x18 ;  /* 0x0000000406047291 */ /* 0x001fe4000f8ec0ff */
[----:B------:R-:W-:-:S04]  /*0250*/  ULEA UR5, UR6, UR5, 0x18 ;  /* 0x0000000506057291 */ /* 0x000fc8000f8ec0ff */
[----:B------:R-:W-:Y:S02]  /*0260*/  LEA R0, R21, UR4, 0x7 ;  /* 0x0000000415007c11 */ /* 0x000fe4000f8e38ff */
[C---:B------:R-:W-:Y:S02]  /*0270*/  LEA R2, R17.reuse, UR5, 0x2 ;  /* 0x0000000511027c11 */ /* 0x040fe4000f8e10ff */
[----:B------:R-:W-:Y:S02]  /*0280*/  LEA R3, R17, R0, 0x2 ;  /* 0x0000000011037211 */ /* 0x000fe400078e10ff */
[----:B------:R-:W-:-:S03]  /*0290*/  LEA R12, R21, R2, 0x7 ;  /* 0x00000002150c7211 */ /* 0x000fc600078e38ff */
[----:B--2---:R-:W-:Y:S04]  /*02a0*/  STS [R3], R22 ;  /* 0x0000001603007388 */ /* 0x004fe80000000800 */
[----:B---3--:R-:W-:Y:S01]  /*02b0*/  STS [R12], R25 ;  /* 0x000000190c007388 */ /* 0x008fe20000000800 */
[----:B------:R-:W-:Y:S06]  /*02c0*/  BAR.SYNC.DEFER_BLOCKING 0x0 ;  /* 0x0000000000007b1d */ /* 0x000fec0000010000 */
[----:B------:R-:W-:Y:S04]  /*02d0*/  LDS R27, [R2] ;  /* 0x00000000021b7984 */ /* 0x000fe80000000800 */
[----:B------:R-:W0:Y:S04]  /*02e0*/  LDS.128 R4, [R0] ;  /* 0x0000000000047984 */ /* 0x000e280000000c00 */
[----:B------:R-:W1:Y:S04]  /*02f0*/  LDS R29, [R2+0x80] ;  /* 0x00008000021d7984 */ /* 0x000e680000000800 */
[----:B------:R-:W2:Y:S04]  /*0300*/  LDS R24, [R2+0x100] ;  /* 0x0001000002187984 */ /* 0x000ea80000000800 */
[----:B------:R-:W3:Y:S04]  /*0310*/  LDS R16, [R2+0x180] ;  /* 0x0001800002107984 */ /* 0x000ee80000000800 */
[----:B------:R-:W-:Y:S04]  /*0320*/  LDS R15, [R2+0x200] ;  /* 0x00020000020f7984 */ /* 0x000fe80000000800 */
[----:B------:R-:W4:Y:S04]  /*0330*/  LDS.128 R8, [R0+0x10] ;  /* 0x0000100000087984 */ /* 0x000f280000000c00 */
[----:B------:R-:W5:Y:S04]  /*0340*/  LDS R22, [R2+0x280] ;  /* 0x0002800002167984 */ /* 0x000f680000000800 */
[----:B------:R-:W-:Y:S04]  /*0350*/  LDS R25, [R2+0x400] ;  /* 0x0004000002197984 */ /* 0x000fe80000000800 */
[----:B------:R-:W-:Y:S01]  /*0360*/  LDS R26, [R2+0x580] ;  /* 0x00058000021a7984 */ /* 0x000fe20000000800 */
[----:B0-----:R-:W-:-:S03]  /*0370*/  FFMA R4, R4, R27, RZ ;  /* 0x0000001b04047223 */ /* 0x001fc600000000ff */
[----:B------:R-:W0:Y:S01]  /*0380*/  LDS R27, [R2+0x300] ;  /* 0x00030000021b7984 */ /* 0x000e220000000800 */
[----:B-1----:R-:W-:-:S04]  /*0390*/  FFMA R5, R29, R5, R4 ;  /* 0x000000051d057223 */ /* 0x002fc80000000004 */
[----:B--2---:R-:W-:Y:S02]  /*03a0*/  FFMA R5, R24, R6, R5 ;  /* 0x0000000618057223 */ /* 0x004fe40000000005 */
[----:B------:R-:W1:Y:S02]  /*03b0*/  LDS R24, [R2+0x380] ;  /* 0x0003800002187984 */ /* 0x000e640000000800 */
[----:B---3--:R-:W-:Y:S02]  /*03c0*/  FFMA R29, R16, R7, R5 ;  /* 0x00000007101d7223 */ /* 0x008fe40000000005 */
[----:B------:R-:W2:Y:S04]  /*03d0*/  LDS.128 R4, [R0+0x20] ;  /* 0x0000200000047984 */ /* 0x000ea80000000c00 */
[----:B------:R-:W3:Y:S01]  /*03e0*/  LDS R16, [R2+0x480] ;  /* 0x0004800002107984 */ /* 0x000ee20000000800 */
[----:B----4-:R-:W-:-:S04]  /*03f0*/  FFMA R15, R8, R15, R29 ;  /* 0x0000000f080f7223 */ /* 0x010fc8000000001d */
[----:B-----5:R-:W-:Y:S02]  /*0400*/  FFMA R22, R22, R9, R15 ;  /* 0x0000000916167223 */ /* 0x020fe4000000000f */
[----:B------:R-:W4:Y:S02]  /*0410*/  LDS R15, [R2+0x500] ;  /* 0x00050000020f7984 */ /* 0x000f240000000800 */
[----:B0-----:R-:W-:Y:S02]  /*0420*/  FFMA R27, R27, R10, R22 ;  /* 0x0000000a1b1b7223 */ /* 0x001fe40000000016 */
[----:B------:R-:W-:Y:S02]  /*0430*/  LDS R22, [R2+0x680] ;  /* 0x0006800002167984 */ /* 0x000fe40000000800 */
[----:B-1----:R-:W-:Y:S02]  /*0440*/  FFMA R29, R24, R11, R27 ;  /* 0x0000000b181d7223 */ /* 0x002fe4000000001b */
[----:B------:R-:W-:Y:S04]  /*0450*/  LDS R27, [R2+0x600] ;  /* 0x00060000021b7984 */ /* 0x000fe80000000800 */
[----:B------:R-:W0:Y:S01]  /*0460*/  LDS.128 R8, [R0+0x30] ;  /* 0x0000300000087984 */ /* 0x000e220000000c00 */
[----:B--2---:R-:W-:-:S03]  /*0470*/  FFMA R29, R4, R25, R29 ;  /* 0x00000019041d7223 */ /* 0x004fc6000000001d */
[----:B------:R-:W1:Y:S01]  /*0480*/  LDS R25, [R2+0x700] ;  /* 0x0007000002197984 */ /* 0x000e620000000800 */
[----:B---3--:R-:W-:-:S03]  /*0490*/  FFMA R16, R16, R5, R29 ;  /* 0x0000000510107223 */ /* 0x008fc6000000001d */
[----:B------:R-:W2:Y:S01]  /*04a0*/  LDS R24, [R2+0x780] ;  /* 0x0007800002187984 */ /* 0x000ea20000000800 */
[----:B----4-:R-:W-:-:S03]  /*04b0*/  FFMA R15, R15, R6, R16 ;  /* 0x000000060f0f7223 */ /* 0x010fc60000000010 */
[----:B------:R-:W-:Y:S01]  /*04c0*/  LDS R16, [R2+0x880] ;  /* 0x0008800002107984 */ /* 0x000fe20000000800 */
[----:B------:R-:W-:-:S03]  /*04d0*/  FFMA R29, R26, R7, R15 ;  /* 0x000000071a1d7223 */ /* 0x000fc6000000000f */
[----:B------:R-:W-:Y:S04]  /*04e0*/  LDS R15, [R2+0x800] ;  /* 0x00080000020f7984 */ /* 0x000fe80000000800 */
[----:B------:R-:W3:Y:S04]  /*04f0*/  LDS.128 R4, [R0+0x40] ;  /* 0x0000400000047984 */ /* 0x000ee80000000c00 */
[----:B------:R-:W-:Y:S01]  /*0500*/  LDS R26, [R2+0x980] ;  /* 0x00098000021a7984 */ /* 0x000fe20000000800 */
[----:B0-----:R-:W-:-:S04]  /*0510*/  FFMA R27, R8, R27, R29 ;  /* 0x0000001b081b7223 */ /* 0x001fc8000000001d */
[----:B------:R-:W-:Y:S02]  /*0520*/  FFMA R22, R22, R9, R27 ;  /* 0x0000000916167223 */ /* 0x000fe4000000001b */
[----:B------:R-:W0:Y:S02]  /*0530*/  LDS R27, [R2+0x900] ;  /* 0x00090000021b7984 */ /* 0x000e240000000800 */
[----:B-1----:R-:W-:Y:S02]  /*0540*/  FFMA R25, R25, R10, R22 ;  /* 0x0000000a19197223 */ /* 0x002fe40000000016 */
[----:B------:R-:W-:Y:S02]  /*0550*/  LDS R22, [R2+0xa80] ;  /* 0x000a800002167984 */ /* 0x000fe40000000800 */
[----:B--2---:R-:W-:Y:S02]  /*0560*/  FFMA R29, R24, R11, R25 ;  /* 0x0000000b181d7223 */ /* 0x004fe40000000019 */
[----:B------:R-:W-:Y:S04]  /*0570*/  LDS R25, [R2+0xa00] ;  /* 0x000a000002197984 */ /* 0x000fe80000000800 */
[----:B------:R-:W1:Y:S01]  /*0580*/  LDS.128 R8, [R0+0x50] ;  /* 0x0000500000087984 */ /* 0x000e620000000c00 */
[----:B---3--:R-:W-:-:S03]  /*0590*/  FFMA R15, R4, R15, R29 ;  /* 0x0000000f040f7223 */ /* 0x008fc6000000001d */
[----:B------:R-:W2:Y:S01]  /*05a0*/  LDS R29, [R2+0xb00] ;  /* 0x000b0000021d7984 */ /* 0x000ea20000000800 */
[----:B------:R-:W-:-:S03]  /*05b0*/  FFMA R16, R16, R5, R15 ;  /* 0x0000000510107223 */ /* 0x000fc6000000000f */
[----:B------:R-:W3:Y:S01]  /*05c0*/  LDS R24, [R2+0xb80] ;  /* 0x000b800002187984 */ /* 0x000ee20000000800 */
[----:B0-----:R-:W-:-:S03]  /*05d0*/  FFMA R27, R27, R6, R16 ;  /* 0x000000061b1b7223 */ /* 0x001fc60000000010 */
[----:B------:R-:W-:Y:S01]  /*05e0*/  LDS R16, [R2+0xc80] ;  /* 0x000c800002107984 */ /* 0x000fe20000000800 */
[----:B------:R-:W-:-:S03]  /*05f0*/  FFMA R15, R26, R7, R27 ;  /* 0x000000071a0f7223 */ /* 0x000fc6000000001b */
[----:B------:R-:W-:Y:S04]  /*0600*/  LDS R27, [R2+0xc00] ;  /* 0x000c0000021b7984 */ /* 0x000fe80000000800 */
[----:B------:R-:W0:Y:S01]  /*0610*/  LDS.128 R4, [R0+0x60] ;  /* 0x0000600000047984 */ /* 0x000e220000000c00 */
[----:B-1----:R-:W-:-:S03]  /*0620*/  FFMA R15, R8, R25, R15 ;  /* 0x00000019080f7223 */ /* 0x002fc6000000000f */
[----:B------:R-:W1:Y:S01]  /*0630*/  LDS R25, [R2+0xd00] ;  /* 0x000d000002197984 */ /* 0x000e620000000800 */
[----:B------:R-:W-:-:S04]  /*0640*/  FFMA R22, R22, R9, R15 ;  /* 0x0000000916167223 */ /* 0x000fc8000000000f */
[----:B--2---:R-:W-:Y:S02]  /*0650*/  FFMA R29, R29, R10, R22 ;  /* 0x0000000a1d1d7223 */ /* 0x004fe40000000016 */
[----:B------:R-:W2:Y:S02]  /*0660*/  LDS R22, [R2+0xd80] ;  /* 0x000d800002167984 */ /* 0x000ea40000000800 */
[----:B---3--:R-:W-:Y:S02]  /*0670*/  FFMA R11, R24, R11, R29 ;  /* 0x0000000b180b7223 */ /* 0x008fe4000000001d */
[----:B------:R-:W-:Y:S01]  /*0680*/  LDS R29, [R2+0xe00] ;  /* 0x000e0000021d7984 */ /* 0x000fe20000000800 */
[----:B------:R-:W-:Y:S01]  /*0690*/  IADD3 R15, PT, PT, R13, 0x20, RZ ;  /* 0x000000200d0f7810 */ /* 0x000fe20007ffe0ff */
[----:B0-----:R-:W-:Y:S02]  /*06a0*/  FFMA R27, R4, R27, R11 ;  /* 0x0000001b041b7223 */ /* 0x001fe4000000000b */
[----:B------:R-:W0:Y:S01]  /*06b0*/  LDS.128 R8, [R0+0x70] ;  /* 0x0000700000087984 */ /* 0x000e220000000c00 */
[----:B------:R-:W-:Y:S01]  /*06c0*/  ISETP.GE.OR P0, PT, R15, R18, P0 ;  /* 0x000000120f00720c */ /* 0x000fe20000706670 */
[----:B------:R-:W-:-:S04]  /*06d0*/  FFMA R16, R16, R5, R27 ;  /* 0x0000000510107223 */ /* 0x000fc8000000001b */
[----:B-1----:R-:W-:-:S04]  /*06e0*/  FFMA R25, R25, R6, R16 ;  /* 0x0000000619197223 */ /* 0x002fc80000000010 */
[----:B--2---:R-:W-:Y:S02]  /*06f0*/  FFMA R7, R22, R7, R25 ;  /* 0x0000000716077223 */ /* 0x004fe40000000019 */
[----:B------:R-:W-:Y:S02]  /*0700*/  LDS R25, [R2+0xf00] ;  /* 0x000f000002197984 */ /* 0x000fe40000000800 */
[----:B------:R-:W1:Y:S01]  /*0710*/  @!P0 LDC.64 R4, c[0x0][0x388] ;  /* 0x0000e200ff048b82 */ /* 0x000e620000000a00 */
[----:B------:R-:W-:Y:S02]  /*0720*/  @!P0 IADD3 R6, P1, PT, R13, R20, RZ ;  /* 0x000000140d068210 */ /* 0x000fe40007f3e0ff */
[----:B------:R-:W-:Y:S02]  /*0730*/  SHF.R.S32.HI R16, RZ, 0x1f, R13 ;  /* 0x0000001fff107819 */ /* 0x000fe4000001140d */
[----:B------:R-:W-:Y:S01]  /*0740*/  MOV R24, RZ ;  /* 0x000000ff00187202 */ /* 0x000fe20000000f00 */
[----:B0-----:R-:W-:-:S02]  /*0750*/  FFMA R22, R8, R29, R7 ;  /* 0x0000001d08167223 */ /* 0x001fc40000000007 */
[----:B------:R-:W0:Y:S04]  /*0760*/  LDS R29, [R2+0xe80] ;  /* 0x000e8000021d7984 */ /* 0x000e280000000800 */
[----:B------:R-:W-:Y:S01]  /*0770*/  LDS R8, [R2+0xf80] ;  /* 0x000f800002087984 */ /* 0x000fe20000000800 */
[----:B------:R-:W-:Y:S01]  /*0780*/  BAR.SYNC.DEFER_BLOCKING 0x0 ;  /* 0x0000000000007b1d */ /* 0x000fe20000010000 */
[----:B-1----:R-:W-:Y:S02]  /*0790*/  @!P0 LEA R26, P2, R6, R4, 0x2 ;  /* 0x00000004061a8211 */ /* 0x002fe400078410ff */
[----:B------:R-:W-:-:S04]  /*07a0*/  @!P0 LEA.HI.X.SX32 R4, R20, R16, 0x1, P1 ;  /* 0x0000001014048211 */ /* 0x000fc800008f0eff */
[----:B------:R-:W-:-:S05]  /*07b0*/  @!P0 LEA.HI.X R27, R6, R5, R4, 0x2, P2 ;  /* 0x00000005061b8211 */ /* 0x000fca00010f1404 */
[----:B------:R-:W2:Y:S01]  /*07c0*/  @!P0 LDG.E R24, desc[UR8][R26.64+0x80] ;  /* 0x000080081a188981 */ /* 0x000ea2000c1e1900 */
[----:B0-----:R-:W-:-:S03]  /*07d0*/  FFMA R22, R29, R9, R22 ;  /* 0x000000091d167223 */ /* 0x001fc60000000016 */
[----:B--2---:R-:W-:Y:S01]  /*07e0*/  STS [R12], R24 ;  /* 0x000000180c007388 */ /* 0x004fe20000000800 */
[----:B------:R-:W-:Y:S06]  /*07f0*/  BAR.SYNC.DEFER_BLOCKING 0x0 ;  /* 0x0000000000007b1d */ /* 0x000fec0000010000 */
[----:B------:R-:W-:Y:S04]  /*0800*/  LDS R28, [R2] ;  /* 0x00000000021c7984 */ /* 0x000fe80000000800 */
[----:B------:R-:W0:Y:S04]  /*0810*/  LDS.128 R4, [R0] ;  /* 0x0000000000047984 */ /* 0x000e280000000c00 */
[----:B------:R-:W-:Y:S04]  /*0820*/  LDS R24, [R2+0x200] ;  /* 0x0002000002187984 */ /* 0x000fe80000000800 */
[----:B------:R-:W-:Y:S04]  /*0830*/  LDS R9, [R2+0x280] ;  /* 0x0002800002097984 */ /* 0x000fe80000000800 */
[----:B------:R-:W-:Y:S04]  /*0840*/  LDS R29, [R2+0x480] ;  /* 0x00048000021d7984 */ /* 0x000fe80000000800 */
[----:B------:R-:W-:Y:S01]  /*0850*/  LDS R26, [R2+0xf00] ;  /* 0x000f0000021a7984 */ /* 0x000fe20000000800 */
[----:B0-----:R-:W-:-:S03]  /*0860*/  FFMA R4, R4, R28, RZ ;  /* 0x0000001c04047223 */ /* 0x001fc600000000ff */
[----:B------:R-:W0:Y:S02]  /*0870*/  LDS R28, [R2+0x80] ;  /* 0x00008000021c7984 */ /* 0x000e240000000800 */
[----:B0-----:R-:W-:Y:S02]  /*0880*/  FFMA R5, R28, R5, R4 ;  /* 0x000000051c057223 */ /* 0x001fe40000000004 */
[----:B------:R-:W0:Y:S04]  /*0890*/  LDS R4, [R2+0x100] ;  /* 0x0001000002047984 */ /* 0x000e280000000800 */
[----:B------:R-:W1:Y:S01]  /*08a0*/  LDS R28, [R2+0x180] ;  /* 0x00018000021c7984 */ /* 0x000e620000000800 */
[----:B0-----:R-:W-:-:S04]  /*08b0*/  FFMA R4, R4, R6, R5 ;  /* 0x0000000604047223 */ /* 0x001fc80000000005 */
[----:B-1----:R-:W-:Y:S02]  /*08c0*/  FFMA R27, R28, R7, R4 ;  /* 0x000000071c1b7223 */ /* 0x002fe40000000004 */
[----:B------:R-:W0:Y:S02]  /*08d0*/  LDS.128 R4, [R0+0x10] ;  /* 0x0000100000047984 */ /* 0x000e240000000c00 */
[----:B0-----:R-:W-:Y:S02]  /*08e0*/  FFMA R4, R4, R24, R27 ;  /* 0x0000001804047223 */ /* 0x001fe4000000001b */
[----:B------:R-:W0:Y:S04]  /*08f0*/  LDS R24, [R2+0x300] ;  /* 0x0003000002187984 */ /* 0x000e280000000800 */
[----:B------:R-:W1:Y:S01]  /*0900*/  LDS R27, [R2+0x380] ;  /* 0x00038000021b7984 */ /* 0x000e620000000800 */
[----:B------:R-:W-:-:S03]  /*0910*/  FFMA R5, R9, R5, R4 ;  /* 0x0000000509057223 */ /* 0x000fc60000000004 */
[----:B------:R-:W-:Y:S01]  /*0920*/  LDS R9, [R2+0x400] ;  /* 0x0004000002097984 */ /* 0x000fe20000000800 */
[----:B0-----:R-:W-:-:S03]  /*0930*/  FFMA R6, R24, R6, R5 ;  /* 0x0000000618067223 */ /* 0x001fc60000000005 */
[----:B------:R-:W-:Y:S01]  /*0940*/  LDS R24, [R2+0x500] ;  /* 0x0005000002187984 */ /* 0x000fe20000000800 */
[----:B-1----:R-:W-:-:S03]  /*0950*/  FFMA R27, R27, R7, R6 ;  /* 0x000000071b1b7223 */ /* 0x002fc60000000006 */
[----:B------:R-:W0:Y:S02]  /*0960*/  LDS.128 R4, [R0+0x20] ;  /* 0x0000200000047984 */ /* 0x000e240000000c00 */
[----:B0-----:R-:W-:Y:S02]  /*0970*/  FFMA R4, R4, R9, R27 ;  /* 0x0000000904047223 */ /* 0x001fe4000000001b */
[----:B------:R-:W0:Y:S02]  /*0980*/  LDS R9, [R2+0x580] ;  /* 0x0005800002097984 */ /* 0x000e240000000800 */
[----:B------:R-:W-:Y:S02]  /*0990*/  FFMA R5, R29, R5, R4 ;  /* 0x000000051d057223 */ /* 0x000fe40000000004 */
[----:B------:R-:W-:Y:S02]  /*09a0*/  LDS R27, [R2+0x680] ;  /* 0x00068000021b7984 */ /* 0x000fe40000000800 */
[----:B------:R-:W-:-:S02]  /*09b0*/  FFMA R6, R24, R6, R5 ;  /* 0x0000000618067223 */ /* 0x000fc40000000005 */
[----:B------:R-:W-:Y:S02]  /*09c0*/  LDS R24, [R2+0x600] ;  /* 0x0006000002187984 */ /* 0x000fe40000000800 */
[----:B0-----:R-:W-:Y:S02]  /*09d0*/  FFMA R9, R9, R7, R6 ;  /* 0x0000000709097223 */ /* 0x001fe40000000006 */
        /* <DEDUP_REMOVED lines=36> */
[----:B------:R-:W0:Y:S01]  /*0c20*/  LDS.128 R4, [R0+0x70] ;  /* 0x0000700000047984 */ /* 0x000e220000000c00 */
[----:B------:R-:W-:-:S04]  /*0c30*/  UIADD3 UR4, UPT, UPT, UR7, 0x1f, URZ ;  /* 0x0000001f07047890 */ /* 0x000fc8000fffe0ff */
[----:B------:R-:W-:-:S04]  /*0c40*/  USHF.R.U32.HI UR4, URZ, 0x5, UR4 ;  /* 0x00000005ff047899 */ /* 0x000fc80008011604 */
[----:B------:R-:W-:Y:S01]  /*0c50*/  UIADD3 UR4, UPT, UPT, -UR4, 0x1, URZ ;  /* 0x0000000104047890 */ /* 0x000fe2000fffe1ff */
[----:B0-----:R-:W-:Y:S02]  /*0c60*/  FFMA R24, R4, R24, R9 ;  /* 0x0000001804187223 */ /* 0x001fe40000000009 */
[----:B------:R-:W0:Y:S01]  /*0c70*/  LDS R4, [R2+0xf80] ;  /* 0x000f800002047984 */ /* 0x000e220000000800 */
[----:B------:R-:W-:Y:S01]  /*0c80*/  UISETP.NE.AND UP0, UPT, UR4, URZ, UPT ;  /* 0x000000ff0400728c */ /* 0x000fe2000bf05270 */
[----:B------:R-:W-:Y:S01]  /*0c90*/  FFMA R5, R27, R5, R24 ;  /* 0x000000051b057223 */ /* 0x000fe20000000018 */
[----:B------:R-:W-:-:S03]  /*0ca0*/  FFMA R25, R25, R10, R22 ;  /* 0x0000000a19197223 */ /* 0x000fc60000000016 */
[----:B------:R-:W-:Y:S01]  /*0cb0*/  FFMA R5, R26, R6, R5 ;  /* 0x000000061a057223 */ /* 0x000fe20000000005 */
[----:B------:R-:W-:Y:S01]  /*0cc0*/  FFMA R11, R8, R11, R25 ;  /* 0x0000000b080b7223 */ /* 0x000fe20000000019 */
[C---:B------:R-:W-:Y:S02]  /*0cd0*/  LEA R6, R18.reuse, R20, 0x5 ;  /* 0x0000001412067211 */ /* 0x040fe400078e28ff */
[----:B------:R-:W-:Y:S01]  /*0ce0*/  LEA R9, R18, R23, 0x5 ;  /* 0x0000001712097211 */ /* 0x000fe200078e28ff */
[----:B0-----:R-:W-:Y:S01]  /*0cf0*/  FFMA R25, R4, R7, R5 ;  /* 0x0000000704197223 */ /* 0x001fe20000000005 */
[----:B------:R-:W-:Y:S06]  /*0d00*/  BAR.SYNC.DEFER_BLOCKING 0x0 ;  /* 0x0000000000007b1d */ /* 0x000fec0000010000 */
[----:B------:R-:W-:Y:S05]  /*0d10*/  BRA.U !UP0, `(.L_x_0) ;  /* 0x0000000908e47547 */ /* 0x000fea000b800000 */
[----:B------:R-:W0:Y:S01]  /*0d20*/  LDC R18, c[0x0][0x3a0] ;  /* 0x0000e800ff127b82 */ /* 0x000e220000000800 */
[----:B------:R-:W-:Y:S01]  /*0d30*/  IADD3 R20, PT, PT, R21, 0x20, RZ ;  /* 0x0000002015147810 */ /* 0x000fe20007ffe0ff */
[----:B------:R-:W1:Y:S01]  /*0d40*/  LDCU.64 UR6, c[0x0][0x398] ;  /* 0x00007300ff0677ac */ /* 0x000e620008000a00 */
[----:B------:R-:W-:Y:S02]  /*0d50*/  IADD3 R19, PT, PT, R19, 0x20, RZ ;  /* 0x0000002013137810 */ /* 0x000fe40007ffe0ff */
[----:B------:R-:W-:Y:S02]  /*0d60*/  IADD3 R17, PT, PT, R17, 0x20, RZ ;  /* 0x0000002011117810 */ /* 0x000fe40007ffe0ff */
[----:B------:R-:W-:Y:S01]  /*0d70*/  MOV R23, R6 ;  /* 0x0000000600177202 */ /* 0x000fe20000000f00 */
[----:B------:R-:W2:Y:S01]  /*0d80*/  LDC.64 R26, c[0x0][0x380] ;  /* 0x0000e000ff1a7b82 */ /* 0x000ea20000000a00 */
[----:B------:R-:W-:-:S07]  /*0d90*/  MOV R21, R9 ;  /* 0x0000000900157202 */ /* 0x000fce0000000f00 */
.L_x_1:
[----:B-1----:R-:W-:Y:S02]  /*0da0*/  ISETP.GE.AND P0, PT, R20, UR7, PT ;  /* 0x0000000714007c0c */ /* 0x002fe4000bf06270 */
[----:B------:R-:W-:Y:S02]  /*0db0*/  CS2R R6, SRZ ;  /* 0x0000000000067805 */ /* 0x000fe4000001ff00 */
[----:B------:R-:W-:Y:S01]  /*0dc0*/  ISETP.GE.AND P1, PT, R17, UR7, PT ;  /* 0x0000000711007c0c */ /* 0x000fe2000bf26270 */
[----:B--2---:R-:W-:Y:S01]  /*0dd0*/  IMAD.WIDE R8, R19, 0x4, R26 ;  /* 0x0000000413087825 */ /* 0x004fe200078e021a */
[----:B0-----:R-:W-:Y:S02]  /*0de0*/  ISETP.GE.OR P2, PT, R13, R18, P0 ;  /* 0x000000120d00720c */ /* 0x001fe40000746670 */
[----:B------:R-:W-:-:S11]  /*0df0*/  ISETP.GE.OR P1, PT, R14, UR6, P1 ;  /* 0x000000060e007c0c */ /* 0x000fd60008f26670 */
[----:B------:R-:W0:Y:S02]  /*0e00*/  @!P2 LDC.64 R4, c[0x0][0x388] ;  /* 0x0000e200ff04ab82 */ /* 0x000e240000000a00 */
[----:B------:R-:W2:Y:S01]  /*0e10*/  @!P1 LDG.E R6, desc[UR8][R8.64] ;  /* 0x0000000808069981 */ /* 0x000ea2000c1e1900 */
[----:B0-----:R-:W-:-:S05]  /*0e20*/  @!P2 IMAD.WIDE R28, R21, 0x4, R4 ;  /* 0x00000004151ca825 */ /* 0x001fca00078e0204 */
[----:B------:R-:W3:Y:S04]  /*0e30*/  @!P2 LDG.E R7, desc[UR8][R28.64] ;  /* 0x000000081c07a981 */ /* 0x000ee8000c1e1900 */
[----:B--2---:R-:W-:Y:S04]  /*0e40*/  STS [R3], R6 ;  /* 0x0000000603007388 */ /* 0x004fe80000000800 */
[----:B---3--:R-:W-:Y:S01]  /*0e50*/  STS [R12], R7 ;  /* 0x000000070c007388 */ /* 0x008fe20000000800 */
[----:B------:R-:W-:Y:S06]  /*0e60*/  BAR.SYNC.DEFER_BLOCKING 0x0 ;  /* 0x0000000000007b1d */ /* 0x000fec0000010000 */
[----:B------:R-:W-:Y:S04]  /*0e70*/  LDS R10, [R2] ;  /* 0x00000000020a7984 */ /* 0x000fe80000000800 */
[----:B------:R-:W0:Y:S04]  /*0e80*/  LDS.128 R4, [R0] ;  /* 0x0000000000047984 */ /* 0x000e280000000c00 */
[----:B------:R-:W1:Y:S04]  /*0e90*/  LDS R24, [R2+0x80] ;  /* 0x0000800002187984 */ /* 0x000e680000000800 */
[----:B------:R-:W2:Y:S04]  /*0ea0*/  LDS R8, [R2+0x100] ;  /* 0x0001000002087984 */ /* 0x000ea80000000800 */
[----:B------:R-:W3:Y:S01]  /*0eb0*/  LDS R22, [R2+0x180] ;  /* 0x0001800002167984 */ /* 0x000ee20000000800 */
[----:B0-----:R-:W-:-:S04]  /*0ec0*/  FFMA R4, R4, R10, R11 ;  /* 0x0000000a04047223 */ /* 0x001fc8000000000b */
[----:B-1----:R-:W-:Y:S02]  /*0ed0*/  FFMA R9, R24, R5, R4 ;  /* 0x0000000518097223 */ /* 0x002fe40000000004 */
[----:B------:R-:W-:Y:S02]  /*0ee0*/  LDS R5, [R2+0x200] ;  /* 0x0002000002057984 */ /* 0x000fe40000000800 */
[----:B--2---:R-:W-:Y:S02]  /*0ef0*/  FFMA R29, R8, R6, R9 ;  /* 0x00000006081d7223 */ /* 0x004fe40000000009 */
[----:B------:R-:W0:Y:S02]  /*0f00*/  LDS.128 R8, [R0+0x10] ;  /* 0x0000100000087984 */ /* 0x000e240000000c00 */
[----:B---3--:R-:W-:Y:S02]  /*0f10*/  FFMA R7, R22, R7, R29 ;  /* 0x0000000716077223 */ /* 0x008fe4000000001d */
        /* <DEDUP_REMOVED lines=48> */
[----:B------:R-:W-:Y:S01]  /*1220*/  ISETP.GE.OR P0, PT, R15, R18, P0 ;  /* 0x000000120f00720c */ /* 0x000fe20000706670 */
[----:B0-----:R-:W-:-:S04]  /*1230*/  FFMA R4, R4, R9, R11 ;  /* 0x0000000904047223 */ /* 0x001fc8000000000b */
[----:B-1----:R-:W-:Y:S02]  /*1240*/  FFMA R5, R29, R5, R4 ;  /* 0x000000051d057223 */ /* 0x002fe40000000004 */
[----:B------:R-:W-:Y:S02]  /*1250*/  LDS R29, [R2+0xe00] ;  /* 0x000e0000021d7984 */ /* 0x000fe40000000800 */
[----:B--2---:R-:W-:Y:S02]  /*1260*/  FFMA R5, R8, R6, R5 ;  /* 0x0000000608057223 */ /* 0x004fe40000000005 */
[----:B------:R-:W0:Y:S02]  /*1270*/  LDS.128 R8, [R0+0x70] ;  /* 0x0000700000087984 */ /* 0x000e240000000c00 */
[----:B---3--:R-:W-:Y:S02]  /*1280*/  FFMA R7, R22, R7, R5 ;  /* 0x0000000716077223 */ /* 0x008fe40000000005 */
[----:B------:R-:W1:Y:S01]  /*1290*/  @!P0 LDC.64 R4, c[0x0][0x388] ;  /* 0x0000e200ff048b82 */ /* 0x000e620000000a00 */
[----:B------:R-:W2:Y:S01]  /*12a0*/  LDS R6, [R2+0xe80] ;  /* 0x000e800002067984 */ /* 0x000ea20000000800 */
[----:B------:R-:W-:-:S02]  /*12b0*/  HFMA2 R24, -RZ, RZ, 0, 0 ;  /* 0x00000000ff187431 */ /* 0x000fc400000001ff */
[----:B0-----:R-:W-:Y:S01]  /*12c0*/  FFMA R7, R8, R29, R7 ;  /* 0x0000001d08077223 */ /* 0x001fe20000000007 */
[----:B------:R-:W-:-:S04]  /*12d0*/  @!P0 IADD3 R8, P1, PT, R13, R23, RZ ;  /* 0x000000170d088210 */ /* 0x000fc80007f3e0ff */
[----:B-1----:R-:W-:Y:S02]  /*12e0*/  @!P0 LEA R28, P2, R8, R4, 0x2 ;  /* 0x00000004081c8211 */ /* 0x002fe400078410ff */
[----:B------:R-:W-:-:S04]  /*12f0*/  @!P0 LEA.HI.X.SX32 R4, R23, R16, 0x1, P1 ;  /* 0x0000001017048211 */ /* 0x000fc800008f0eff */
[----:B------:R-:W-:Y:S02]  /*1300*/  @!P0 LEA.HI.X R29, R8, R5, R4, 0x2, P2 ;  /* 0x00000005081d8211 */ /* 0x000fe400010f1404 */
[----:B------:R-:W0:Y:S04]  /*1310*/  LDS R4, [R2+0xf00] ;  /* 0x000f000002047984 */ /* 0x000e280000000800 */
[----:B------:R-:W-:Y:S01]  /*1320*/  LDS R8, [R2+0xf80] ;  /* 0x000f800002087984 */ /* 0x000fe20000000800 */
[----:B------:R-:W-:Y:S06]  /*1330*/  BAR.SYNC.DEFER_BLOCKING 0x0 ;  /* 0x0000000000007b1d */ /* 0x000fec0000010000 */
[----:B------:R-:W3:Y:S01]  /*1340*/  @!P0 LDG.E R24, desc[UR8][R28.64+0x80] ;  /* 0x000080081c188981 */ /* 0x000ee2000c1e1900 */
[----:B--2---:R-:W-:-:S04]  /*1350*/  FFMA R9, R6, R9, R7 ;  /* 0x0000000906097223 */ /* 0x004fc80000000007 */
[----:B0-----:R-:W-:Y:S01]  /*1360*/  FFMA R9, R4, R10, R9 ;  /* 0x0000000a04097223 */ /* 0x001fe20000000009 */
[----:B---3--:R-:W-:Y:S01]  /*1370*/  STS [R12], R24 ;  /* 0x000000180c007388 */ /* 0x008fe20000000800 */
[----:B------:R-:W-:Y:S06]  /*1380*/  BAR.SYNC.DEFER_BLOCKING 0x0 ;  /* 0x0000000000007b1d */ /* 0x000fec0000010000 */
[----:B------:R-:W-:Y:S04]  /*1390*/  LDS R22, [R2] ;  /* 0x0000000002167984 */ /* 0x000fe80000000800 */
[----:B------:R-:W0:Y:S04]  /*13a0*/  LDS.128 R4, [R0] ;  /* 0x0000000000047984 */ /* 0x000e280000000c00 */
[----:B------:R-:W1:Y:S04]  /*13b0*/  LDS R10, [R2+0x80] ;  /* 0x00008000020a7984 */ /* 0x000e680000000800 */
[----:B------:R-:W-:Y:S01]  /*13c0*/  LDS R29, [R2+0x280] ;  /* 0x00028000021d7984 */ /* 0x000fe20000000800 */
[----:B0-----:R-:W-:-:S03]  /*13d0*/  FFMA R4, R4, R22, R25 ;  /* 0x0000001604047223 */ /* 0x001fc60000000019 */
[----:B------:R-:W0:Y:S04]  /*13e0*/  LDS R22, [R2+0x100] ;  /* 0x0001000002167984 */ /* 0x000e280000000800 */
[----:B------:R-:W2:Y:S01]  /*13f0*/  LDS R25, [R2+0x180] ;  /* 0x0001800002197984 */ /* 0x000ea20000000800 */
[----:B-1----:R-:W-:-:S03]  /*1400*/  FFMA R5, R10, R5, R4 ;  /* 0x000000050a057223 */ /* 0x002fc60000000004 */
[----:B------:R-:W-:Y:S01]  /*1410*/  LDS R10, [R2+0x200] ;  /* 0x00020000020a7984 */ /* 0x000fe20000000800 */
[----:B0-----:R-:W-:-:S04]  /*1420*/  FFMA R6, R22, R6, R5 ;  /* 0x0000000616067223 */ /* 0x001fc80000000005 */
[----:B--2---:R-:W-:Y:S02]  /*1430*/  FFMA R25, R25, R7, R6 ;  /* 0x0000000719197223 */ /* 0x004fe40000000006 */
        /* <DEDUP_REMOVED lines=56> */
[----:B------:R-:W-:Y:S01]  /*17c0*/  UISETP.NE.AND UP0, UPT, UR4, URZ, UPT ;  /* 0x000000ff0400728c */ /* 0x000fe2000bf05270 */
[----:B0-----:R-:W-:Y:S02]  /*17d0*/  FFMA R4, R4, R10, R25 ;  /* 0x0000000a04047223 */ /* 0x001fe40000000019 */
[----:B------:R-:W0:Y:S04]  /*17e0*/  LDS R10, [R2+0xf00] ;  /* 0x000f0000020a7984 */ /* 0x000e280000000800 */
[----:B------:R-:W1:Y:S01]  /*17f0*/  LDS R25, [R2+0xf80] ;  /* 0x000f800002197984 */ /* 0x000e620000000800 */
[----:B------:R-:W-:Y:S01]  /*1800*/  FFMA R5, R29, R5, R4 ;  /* 0x000000051d057223 */ /* 0x000fe20000000004 */
[----:B------:R-:W-:Y:S01]  /*1810*/  FFMA R11, R8, R11, R9 ;  /* 0x0000000b080b7223 */ /* 0x000fe20000000009 */
[----:B------:R-:W-:-:S02]  /*1820*/  IADD3 R20, PT, PT, R20, 0x20, RZ ;  /* 0x0000002014147810 */ /* 0x000fc40007ffe0ff */
[----:B------:R-:W-:Y:S02]  /*1830*/  IADD3 R19, PT, PT, R19, 0x20, RZ ;  /* 0x0000002013137810 */ /* 0x000fe40007ffe0ff */
[----:B------:R-:W-:Y:S02]  /*1840*/  IADD3 R17, PT, PT, R17, 0x20, RZ ;  /* 0x0000002011117810 */ /* 0x000fe40007ffe0ff */
[C---:B------:R-:W-:Y:S02]  /*1850*/  LEA R23, R18.reuse, R23, 0x5 ;  /* 0x0000001712177211 */ /* 0x040fe400078e28ff */
[----:B------:R-:W-:Y:S01]  /*1860*/  LEA R21, R18, R21, 0x5 ;  /* 0x0000001512157211 */ /* 0x000fe200078e28ff */
[----:B0-----:R-:W-:-:S04]  /*1870*/  FFMA R6, R10, R6, R5 ;  /* 0x000000060a067223 */ /* 0x001fc80000000005 */
[----:B-1----:R-:W-:Y:S01]  /*1880*/  FFMA R25, R25, R7, R6 ;  /* 0x0000000719197223 */ /* 0x002fe20000000006 */
[----:B------:R-:W-:Y:S06]  /*1890*/  BAR.SYNC.DEFER_BLOCKING 0x0 ;  /* 0x0000000000007b1d */ /* 0x000fec0000010000 */
[----:B------:R-:W-:Y:S05]  /*18a0*/  BRA.U UP0, `(.L_x_1) ;  /* 0xfffffff5003c7547 */ /* 0x000fea000b83ffff */
.L_x_0:
[----:B------:R-:W0:Y:S01]  /*18b0*/  LDCU UR4, c[0x0][0x3a0] ;  /* 0x00007400ff0477ac */ /* 0x000e220008000800 */
[----:B------:R-:W1:Y:S01]  /*18c0*/  LDC.64 R2, c[0x0][0x390] ;  /* 0x0000e400ff027b82 */ /* 0x000e620000000a00 */
[C---:B------:R-:W-:Y:S01]  /*18d0*/  IADD3 R0, PT, PT, R13.reuse, 0x20, RZ ;  /* 0x000000200d007810 */ /* 0x040fe20007ffe0ff */
[----:B------:R-:W2:Y:S01]  /*18e0*/  LDCU UR5, c[0x0][0x398] ;  /* 0x00007300ff0577ac */ /* 0x000ea20008000800 */
[----:B0-----:R-:W-:Y:S01]  /*18f0*/  ISETP.GE.AND P0, PT, R13, UR4, PT ;  /* 0x000000040d007c0c */ /* 0x001fe2000bf06270 */
[----:B------:R-:W-:Y:S01]  /*1900*/  IMAD R13, R14, UR4, R13 ;  /* 0x000000040e0d7c24 */ /* 0x000fe2000f8e020d */
[----:B------:R-:W-:Y:S02]  /*1910*/  ISETP.GE.AND P1, PT, R0, UR4, PT ;  /* 0x0000000400007c0c */ /* 0x000fe4000bf26270 */
[C---:B--2---:R-:W-:Y:S02]  /*1920*/  ISETP.LT.AND P0, PT, R14.reuse, UR5, !P0 ;  /* 0x000000050e007c0c */ /* 0x044fe4000c701270 */
[----:B------:R-:W-:Y:S01]  /*1930*/  ISETP.GE.OR P1, PT, R14, UR5, P1 ;  /* 0x000000050e007c0c */ /* 0x000fe20008f26670 */
[----:B-1----:R-:W-:-:S10]  /*1940*/  IMAD.WIDE R2, R13, 0x4, R2 ;  /* 0x000000040d027825 */ /* 0x002fd400078e0202 */
[----:B------:R0:W-:Y:S02]  /*1950*/  @P0 STG.E desc[UR8][R2.64], R11 ;  /* 0x0000000b02000986 */ /* 0x0001e4000c101908 */
[----:B------:R-:W-:Y:S05]  /*1960*/  @P1 EXIT ;  /* 0x000000000000194d */ /* 0x000fea0003800000 */
[----:B------:R-:W-:Y:S01]  /*1970*/  STG.E desc[UR8][R2.64+0x80], R25 ;  /* 0x0000801902007986 */ /* 0x000fe2000c101908 */
[----:B------:R-:W-:Y:S05]  /*1980*/  EXIT ;  /* 0x000000000000794d */ /* 0x000fea0003800000 */
.L_x_2:
[----:B------:R-:W-:-:S00]  /*1990*/  BRA `(.L_x_2) ;  /* 0xfffffffc00fc7947 */ /* 0x000fc0000383ffff */
[----:B------:R-:W-:-:S00]  /*19a0*/  NOP ;  /* 0x0000000000007918 */ /* 0x000fc00000000000 */
        /* <DEDUP_REMOVED lines=13> */
.L_x_3:


//--------------------- .nv.shared._Z45tiled_thread_coarsened_matrix_multiply_kernelPfS_S_iii --------------------------
	.section	.nv.shared._Z45tiled_thread_coarsened_matrix_multiply_kernelPfS_S_iii,"aw",@nobits
	.sectionflags	@""
	.align	4
.nv.shared._Z45tiled_thread_coarsened_matrix_multiply_kernelPfS_S_iii:
	.zero		9216


//--------------------- .nv.shared.reserved.0     --------------------------
	.section	.nv.shared.reserved.0,"aw",@nobits
	.weak		__nv_reservedSMEM_offset_0_alias
	.size		__nv_reservedSMEM_offset_0_alias, 0, 64
	.other		__nv_reservedSMEM_offset_0_alias,@"STO_CUDA_RESERVED_SHARED STV_DEFAULT"
__nv_reservedSMEM_offset_0_alias:
	.zero		0
	.zero		64


//--------------------- .nv.constant0._Z45tiled_thread_coarsened_matrix_multiply_kernelPfS_S_iii --------------------------
	.section	.nv.constant0._Z45tiled_thread_coarsened_matrix_multiply_kernelPfS_S_iii,"a",@progbits
	.sectionflags	@""
	.align	4
.nv.constant0._Z45tiled_thread_coarsened_matrix_multiply_kernelPfS_S_iii:
	.zero		932


//--------------------- SYMBOLS --------------------------

	.type		.nv.reservedSmem.offset0,@object
	.size		.nv.reservedSmem.offset0,0x4
	.type		.nv.reservedSmem.cap,@object
	.size		.nv.reservedSmem.cap,0x4
